	.headerflags	@"EF_CUDA_TEXMODE_UNIFIED EF_CUDA_64BIT_ADDRESS EF_CUDA_ACCELERATORS EF_CUDA_SM90 EF_CUDA_VIRTUAL_SM(EF_CUDA_SM90)"
	.elftype	@"ET_EXEC"


//--------------------- .nv.info                  --------------------------
	.section	.nv.info,"",@"SHT_CUDA_INFO"
	.align	4


	//----- nvinfo : EIATTR_REGCOUNT
	.align		4
        /*0000*/ 	.byte	0x04, 0x2f
        /*0002*/ 	.short	(.L_1 - .L_0)
	.align		4
.L_0:
        /*0004*/ 	.word	index@(triton_poi_fused_cat_1)
        /*0008*/ 	.word	0x00000018


	//----- nvinfo : EIATTR_MIN_STACK_SIZE
	.align		4
.L_1:
        /*000c*/ 	.byte	0x04, 0x12
        /*000e*/ 	.short	(.L_3 - .L_2)
	.align		4
.L_2:
        /*0010*/ 	.word	index@(triton_poi_fused_cat_1)
        /*0014*/ 	.word	0x00000000


	//----- nvinfo : EIATTR_FRAME_SIZE
	.align		4
.L_3:
        /*0018*/ 	.byte	0x04, 0x11
        /*001a*/ 	.short	(.L_5 - .L_4)
	.align		4
.L_4:
        /*001c*/ 	.word	index@(triton_poi_fused_cat_1)
        /*0020*/ 	.word	0x00000000


	//----- nvinfo : EIATTR_MIN_STACK_SIZE
	.align		4
.L_5:
        /*0024*/ 	.byte	0x04, 0x12
        /*0026*/ 	.short	(.L_7 - .L_6)
	.align		4
.L_6:
        /*0028*/ 	.word	index@(triton_poi_fused_cat_1)
        /*002c*/ 	.word	0x00000000
.L_7:


//--------------------- .nv.info.triton_poi_fused_cat_1 --------------------------
	.section	.nv.info.triton_poi_fused_cat_1,"",@"SHT_CUDA_INFO"
	.sectionflags	@""
	.align	4


	//----- nvinfo : EIATTR_CUDA_API_VERSION
	.align		4
        /*0000*/ 	.byte	0x04, 0x37
        /*0002*/ 	.short	(.L_9 - .L_8)
.L_8:
        /*0004*/ 	.word	0x0000007c


	//----- nvinfo : EIATTR_KPARAM_INFO
	.align		4
.L_9:
        /*0008*/ 	.byte	0x04, 0x17
        /*000a*/ 	.short	(.L_11 - .L_10)
.L_10:
        /*000c*/ 	.word	0x00000000
        /*0010*/ 	.short	0x0006
        /*0012*/ 	.short	0x0030
        /*0014*/ 	.byte	0x00, 0xf0, 0x11, 0x00


	//----- nvinfo : EIATTR_KPARAM_INFO
	.align		4
.L_11:
        /*0018*/ 	.byte	0x04, 0x17
        /*001a*/ 	.short	(.L_13 - .L_12)
.L_12:
        /*001c*/ 	.word	0x00000000
        /*0020*/ 	.short	0x0005
        /*0022*/ 	.short	0x0028
        /*0024*/ 	.byte	0x00, 0xf4, 0x21, 0x00


	//----- nvinfo : EIATTR_KPARAM_INFO
	.align		4
.L_13:
        /*0028*/ 	.byte	0x04, 0x17
        /*002a*/ 	.short	(.L_15 - .L_14)
.L_14:
        /*002c*/ 	.word	0x00000000
        /*0030*/ 	.short	0x0004
        /*0032*/ 	.short	0x0020
        /*0034*/ 	.byte	0x00, 0xf4, 0x21, 0x00


	//----- nvinfo : EIATTR_KPARAM_INFO
	.align		4
.L_15:
        /*0038*/ 	.byte	0x04, 0x17
        /*003a*/ 	.short	(.L_17 - .L_16)
.L_16:
        /*003c*/ 	.word	0x00000000
        /*0040*/ 	.short	0x0003
        /*0042*/ 	.short	0x0018
        /*0044*/ 	.byte	0x00, 0xf4, 0x21, 0x00


	//----- nvinfo : EIATTR_KPARAM_INFO
	.align		4
.L_17:
        /*0048*/ 	.byte	0x04, 0x17
        /*004a*/ 	.short	(.L_19 - .L_18)
.L_18:
        /*004c*/ 	.word	0x00000000
        /*0050*/ 	.short	0x0002
        /*0052*/ 	.short	0x0010
        /*0054*/ 	.byte	0x00, 0xf4, 0x21, 0x00


	//----- nvinfo : EIATTR_KPARAM_INFO
	.align		4
.L_19:
        /*0058*/ 	.byte	0x04, 0x17
        /*005a*/ 	.short	(.L_21 - .L_20)
.L_20:
        /*005c*/ 	.word	0x00000000
        /*0060*/ 	.short	0x0001
        /*0062*/ 	.short	0x0008
        /*0064*/ 	.byte	0x00, 0xf4, 0x21, 0x00


	//----- nvinfo : EIATTR_KPARAM_INFO
	.align		4
.L_21:
        /*0068*/ 	.byte	0x04, 0x17
        /*006a*/ 	.short	(.L_23 - .L_22)
.L_22:
        /*006c*/ 	.word	0x00000000
        /*0070*/ 	.short	0x0000
        /*0072*/ 	.short	0x0000
        /*0074*/ 	.byte	0x00, 0xf4, 0x21, 0x00


	//----- nvinfo : EIATTR_SPARSE_MMA_MASK
	.align		4
.L_23:
        /*0078*/ 	.byte	0x03, 0x50
        /*007a*/ 	.short	0x0000


	//----- nvinfo : EIATTR_MAXREG_COUNT
	.align		4
        /*007c*/ 	.byte	0x03, 0x1b
        /*007e*/ 	.short	0x00ff


	//----- nvinfo : EIATTR_EXIT_INSTR_OFFSETS
	.align		4
        /*0080*/ 	.byte	0x04, 0x1c
        /*0082*/ 	.short	(.L_25 - .L_24)


	//   ....[0]....
.L_24:
        /*0084*/ 	.word	0x00000480


	//----- nvinfo : EIATTR_REQNTID
	.align		4
.L_25:
        /*0088*/ 	.byte	0x04, 0x10
        /*008a*/ 	.short	(.L_27 - .L_26)
.L_26:
        /*008c*/ 	.word	0x00000100
        /*0090*/ 	.word	0x00000001
        /*0094*/ 	.word	0x00000001


	//----- nvinfo : EIATTR_CBANK_PARAM_SIZE
	.align		4
.L_27:
        /*0098*/ 	.byte	0x03, 0x19
        /*009a*/ 	.short	0x0034


	//----- nvinfo : EIATTR_PARAM_CBANK
	.align		4
        /*009c*/ 	.byte	0x04, 0x0a
        /*009e*/ 	.short	(.L_29 - .L_28)
	.align		4
.L_28:
        /*00a0*/ 	.word	index@(.nv.constant0.triton_poi_fused_cat_1)
        /*00a4*/ 	.short	0x0210
        /*00a6*/ 	.short	0x0034


	//----- nvinfo : EIATTR_SW_WAR
	.align		4
.L_29:
        /*00a8*/ 	.byte	0x04, 0x36
        /*00aa*/ 	.short	(.L_31 - .L_30)
.L_30:
        /*00ac*/ 	.word	0x00000008
.L_31:


//--------------------- .nv.callgraph             --------------------------
	.section	.nv.callgraph,"",@"SHT_CUDA_CALLGRAPH"
	.align	4
	.sectionentsize	8
	.align		4
        /*0000*/ 	.word	0x00000000
	.align		4
        /*0004*/ 	.word	0xffffffff
	.align		4
        /*0008*/ 	.word	0x00000000
	.align		4
        /*000c*/ 	.word	0xfffffffe
	.align		4
        /*0010*/ 	.word	0x00000000
	.align		4
        /*0014*/ 	.word	0xfffffffd
	.align		4
        /*0018*/ 	.word	0x00000000
	.align		4
        /*001c*/ 	.word	0xfffffffc


//--------------------- .text.triton_poi_fused_cat_1 --------------------------
	.section	.text.triton_poi_fused_cat_1,"ax",@progbits
	.align	128
        .global         triton_poi_fused_cat_1
        .type           triton_poi_fused_cat_1,@function
        .size           triton_poi_fused_cat_1,(.L_x_1 - triton_poi_fused_cat_1)
        .other          triton_poi_fused_cat_1,@"STO_CUDA_ENTRY STV_DEFAULT"
triton_poi_fused_cat_1:
.text.triton_poi_fused_cat_1:
[----:B------:R-:W-:Y:S01]  /*0000*/  LDC R1, c[0x0][0x28] ;  /* 0x00000a00ff017b82 */ /* 0x000fe20000000800 */
[----:B------:R-:W1:Y:S07]  /*0010*/  S2R R0, SR_TID.X ;  /* 0x0000000000007919 */ /* 0x000e6e0000002100 */
[----:B------:R-:W2:Y:S01]  /*0020*/  LDC.64 R10, c[0x0][0x230] ;  /* 0x00008c00ff0a7b82 */ /* 0x000ea20000000a00 */
[----:B------:R-:W-:Y:S01]  /*0030*/  ULDC.64 UR4, c[0x0][0x208] ;  /* 0x0000820000047ab9 */ /* 0x000fe20000000a00 */
[----:B------:R-:W3:Y:S06]  /*0040*/  S2R R5, SR_CTAID.X ;  /* 0x0000000000057919 */ /* 0x000eec0000002500 */
[----:B------:R-:W4:Y:S01]  /*0050*/  LDC.64 R12, c[0x0][0x218] ;  /* 0x00008600ff0c7b82 */ /* 0x000f220000000a00 */
[----:B-1----:R-:W-:Y:S01]  /*0060*/  IMAD.SHL.U32 R0, R0, 0x2, RZ ;  /* 0x0000000200007824 */ /* 0x002fe200078e00ff */
[----:B---3--:R-:W-:-:S04]  /*0070*/  SHF.R.S32.HI R3, RZ, 0x16, R5 ;  /* 0x00000016ff037819 */ /* 0x008fc80000011405 */
[----:B------:R-:W-:Y:S02]  /*0080*/  LOP3.LUT R0, R0, 0x1fe, RZ, 0xc0, !PT ;  /* 0x000001fe00007812 */ /* 0x000fe400078ec0ff */
[----:B------:R-:W-:-:S03]  /*0090*/  SGXT R3, R3, 0x1 ;  /* 0x000000010303781a */ /* 0x000fc60000000200 */
[----:B------:R-:W-:-:S05]  /*00a0*/  IMAD R0, R5, 0x200, R0 ;  /* 0x0000020005007824 */ /* 0x000fca00078e0200 */
[----:B------:R-:W-:Y:S02]  /*00b0*/  LEA.HI R4, R3, R0, RZ, 0xc ;  /* 0x0000000003047211 */ /* 0x000fe400078f60ff */
[----:B------:R-:W-:Y:S01]  /*00c0*/  SHF.R.S32.HI R5, RZ, 0x1f, R0 ;  /* 0x0000001fff057819 */ /* 0x000fe20000011400 */
[----:B------:R-:W1:Y:S01]  /*00d0*/  LDC.64 R2, c[0x0][0x228] ;  /* 0x00008a00ff027b82 */ /* 0x000e620000000a00 */
[----:B------:R-:W-:Y:S02]  /*00e0*/  SHF.R.S32.HI R8, RZ, 0xc, R4 ;  /* 0x0000000cff087819 */ /* 0x000fe40000011404 */
[----:B------:R-:W-:Y:S02]  /*00f0*/  LOP3.LUT R7, R4, 0xfffff000, RZ, 0xc0, !PT ;  /* 0xfffff00004077812 */ /* 0x000fe400078ec0ff */
[----:B------:R-:W-:Y:S02]  /*0100*/  LEA.HI R6, R8, R8, RZ, 0x6 ;  /* 0x0000000808067211 */ /* 0x000fe400078f30ff */
[----:B------:R-:W-:-:S02]  /*0110*/  LEA.HI R5, R5, R0, RZ, 0x12 ;  /* 0x0000000005057211 */ /* 0x000fc400078f90ff */
[----:B------:R-:W-:Y:S02]  /*0120*/  LOP3.LUT R9, R6, 0xffffffc0, RZ, 0xc0, !PT ;  /* 0xffffffc006097812 */ /* 0x000fe400078ec0ff */
[----:B------:R-:W-:Y:S02]  /*0130*/  SHF.R.S32.HI R4, RZ, 0x12, R5 ;  /* 0x00000012ff047819 */ /* 0x000fe40000011405 */
[----:B------:R-:W-:Y:S01]  /*0140*/  LOP3.LUT R5, R5, 0xfffc0000, RZ, 0xc0, !PT ;  /* 0xfffc000005057812 */ /* 0x000fe200078ec0ff */
[----:B------:R-:W-:Y:S02]  /*0150*/  IMAD.IADD R8, R8, 0x1, -R9 ;  /* 0x0000000108087824 */ /* 0x000fe400078e0a09 */
[----:B------:R-:W-:Y:S02]  /*0160*/  IMAD.IADD R9, R0, 0x1, -R7 ;  /* 0x0000000100097824 */ /* 0x000fe400078e0a07 */
[----:B------:R-:W3:Y:S01]  /*0170*/  LDC.64 R6, c[0x0][0x220] ;  /* 0x00008800ff067b82 */ /* 0x000ee20000000a00 */
[C---:B------:R-:W-:Y:S01]  /*0180*/  VIADD R15, R8.reuse, 0xffffffd0 ;  /* 0xffffffd0080f7836 */ /* 0x040fe20000000000 */
[----:B------:R-:W-:Y:S01]  /*0190*/  ISETP.GT.AND P0, PT, R8, 0x2f, PT ;  /* 0x0000002f0800780c */ /* 0x000fe20003f04270 */
[--C-:B------:R-:W-:Y:S01]  /*01a0*/  IMAD R4, R4, 0x10000, R9.reuse ;  /* 0x0001000004047824 */ /* 0x100fe200078e0209 */
[----:B------:R-:W-:Y:S01]  /*01b0*/  LOP3.LUT R14, R8, 0xfffffff0, RZ, 0xc0, !PT ;  /* 0xfffffff0080e7812 */ /* 0x000fe200078ec0ff */
[----:B------:R-:W-:-:S02]  /*01c0*/  IMAD.IADD R9, R5, 0x1, R9 ;  /* 0x0000000105097824 */ /* 0x000fc400078e0209 */
[----:B------:R-:W-:Y:S01]  /*01d0*/  IMAD R17, R15, 0x1000, R4 ;  /* 0x000010000f117824 */ /* 0x000fe200078e0204 */
[C---:B------:R-:W-:Y:S01]  /*01e0*/  ISETP.NE.AND P2, PT, R14.reuse, 0x10, PT ;  /* 0x000000100e00780c */ /* 0x040fe20003f45270 */
[----:B------:R-:W5:Y:S01]  /*01f0*/  LDC.64 R4, c[0x0][0x210] ;  /* 0x00008400ff047b82 */ /* 0x000f620000000a00 */
[----:B------:R-:W-:Y:S01]  /*0200*/  ISETP.NE.AND P3, PT, R14, 0x20, PT ;  /* 0x000000200e00780c */ /* 0x000fe20003f65270 */
[----:B-1----:R-:W-:Y:S01]  /*0210*/  IMAD.WIDE R16, R17, 0x4, R2 ;  /* 0x0000000411107825 */ /* 0x002fe200078e0202 */
[----:B------:R-:W-:-:S03]  /*0220*/  CS2R R2, SRZ ;  /* 0x0000000000027805 */ /* 0x000fc6000001ff00 */
[----:B--2---:R-:W-:Y:S01]  /*0230*/  IMAD.WIDE R10, R15, 0x4, R10 ;  /* 0x000000040f0a7825 */ /* 0x004fe200078e020a */
[----:B------:R-:W-:Y:S02]  /*0240*/  CS2R R14, SRZ ;  /* 0x00000000000e7805 */ /* 0x000fe4000001ff00 */
[C---:B------:R-:W-:Y:S01]  /*0250*/  ISETP.GE.AND P1, PT, R8.reuse, 0x10, PT ;  /* 0x000000100800780c */ /* 0x040fe20003f26270 */
[----:B------:R5:W2:Y:S01]  /*0260*/  @P0 LDG.E.64 R2, desc[UR4][R16.64] ;  /* 0x0000000410020981 */ /* 0x000aa2000c1e1b00 */
[----:B------:R-:W-:-:S03]  /*0270*/  IMAD R9, R8, 0x1000, R9 ;  /* 0x0000100008097824 */ /* 0x000fc600078e0209 */
[----:B------:R-:W2:Y:S01]  /*0280*/  @P0 LDG.E.EL R15, desc[UR4][R10.64] ;  /* 0x000000040a0f0981 */ /* 0x000ea2000c2e1900 */
[C---:B------:R-:W-:Y:S02]  /*0290*/  VIADD R21, R9.reuse, 0xfffe0000 ;  /* 0xfffe000009157836 */ /* 0x040fe40000000000 */
[----:B------:R-:W-:Y:S01]  /*02a0*/  VIADD R19, R9, 0xffff0000 ;  /* 0xffff000009137836 */ /* 0x000fe20000000000 */
[----:B------:R-:W2:Y:S01]  /*02b0*/  @P0 LDG.E.EL R14, desc[UR4][R10.64] ;  /* 0x000000040a0e0981 */ /* 0x000ea2000c2e1900 */
[----:B---3--:R-:W-:Y:S01]  /*02c0*/  IMAD.WIDE R20, R21, 0x4, R6 ;  /* 0x0000000415147825 */ /* 0x008fe200078e0206 */
[----:B------:R-:W-:-:S03]  /*02d0*/  CS2R R6, SRZ ;  /* 0x0000000000067805 */ /* 0x000fc6000001ff00 */
[----:B----4-:R-:W-:Y:S01]  /*02e0*/  IMAD.WIDE R18, R19, 0x4, R12 ;  /* 0x0000000413127825 */ /* 0x010fe200078e020c */
[----:B------:R-:W-:Y:S02]  /*02f0*/  CS2R R12, SRZ ;  /* 0x00000000000c7805 */ /* 0x000fe4000001ff00 */
[----:B------:R-:W-:Y:S01]  /*0300*/  CS2R R8, SRZ ;  /* 0x0000000000087805 */ /* 0x000fe2000001ff00 */
[----:B------:R-:W3:Y:S01]  /*0310*/  @!P3 LDG.E.64 R6, desc[UR4][R20.64] ;  /* 0x000000041406b981 */ /* 0x000ee2000c1e1b00 */
[C---:B-----5:R-:W-:Y:S02]  /*0320*/  IMAD.WIDE R16, R0.reuse, 0x4, R4 ;  /* 0x0000000400107825 */ /* 0x060fe400078e0204 */
[----:B------:R-:W1:Y:S01]  /*0330*/  LDC.64 R4, c[0x0][0x238] ;  /* 0x00008e00ff047b82 */ /* 0x000e620000000a00 */
[----:B------:R-:W4:Y:S04]  /*0340*/  @!P2 LDG.E.64 R12, desc[UR4][R18.64] ;  /* 0x00000004120ca981 */ /* 0x000f28000c1e1b00 */
[----:B------:R-:W5:Y:S01]  /*0350*/  @!P1 LDG.E.64 R8, desc[UR4][R16.64] ;  /* 0x0000000410089981 */ /* 0x000f62000c1e1b00 */
[----:B-1----:R-:W-:Y:S01]  /*0360*/  IMAD.WIDE R4, R0, 0x4, R4 ;  /* 0x0000000400047825 */ /* 0x002fe200078e0204 */
[----:B--2---:R-:W-:-:S02]  /*0370*/  SEL R2, R2, RZ, P0 ;  /* 0x000000ff02027207 */ /* 0x004fc40000000000 */
[----:B------:R-:W-:Y:S02]  /*0380*/  SEL R3, R3, RZ, P0 ;  /* 0x000000ff03037207 */ /* 0x000fe40000000000 */
[----:B------:R-:W-:Y:S02]  /*0390*/  SEL R15, R15, RZ, P0 ;  /* 0x000000ff0f0f7207 */ /* 0x000fe40000000000 */
[----:B------:R-:W-:-:S03]  /*03a0*/  SEL R14, R14, RZ, P0 ;  /* 0x000000ff0e0e7207 */ /* 0x000fc60000000000 */
[----:B------:R-:W-:Y:S02]  /*03b0*/  FADD R2, R2, R15 ;  /* 0x0000000f02027221 */ /* 0x000fe40000000000 */
[----:B------:R-:W-:Y:S01]  /*03c0*/  FADD R14, R3, R14 ;  /* 0x0000000e030e7221 */ /* 0x000fe20000000000 */
[----:B---3--:R-:W-:Y:S02]  /*03d0*/  SEL R6, R6, RZ, !P3 ;  /* 0x000000ff06067207 */ /* 0x008fe40005800000 */
[----:B------:R-:W-:Y:S02]  /*03e0*/  SEL R7, R7, RZ, !P3 ;  /* 0x000000ff07077207 */ /* 0x000fe40005800000 */
[----:B------:R-:W-:Y:S02]  /*03f0*/  @P3 SEL R6, R2, RZ, P0 ;  /* 0x000000ff02063207 */ /* 0x000fe40000000000 */
[----:B------:R-:W-:Y:S02]  /*0400*/  @P3 SEL R7, R14, RZ, P0 ;  /* 0x000000ff0e073207 */ /* 0x000fe40000000000 */
[----:B----4-:R-:W-:-:S02]  /*0410*/  SEL R3, R12, RZ, !P2 ;  /* 0x000000ff0c037207 */ /* 0x010fc40005000000 */
[----:B------:R-:W-:Y:S02]  /*0420*/  SEL R2, R13, RZ, !P2 ;  /* 0x000000ff0d027207 */ /* 0x000fe40005000000 */
[----:B-----5:R-:W-:Y:S02]  /*0430*/  SEL R8, R8, RZ, !P1 ;  /* 0x000000ff08087207 */ /* 0x020fe40004800000 */
[----:B------:R-:W-:Y:S02]  /*0440*/  SEL R9, R9, RZ, !P1 ;  /* 0x000000ff09097207 */ /* 0x000fe40004800000 */
[----:B------:R-:W-:Y:S02]  /*0450*/  @P1 SEL R8, R3, R6, !P2 ;  /* 0x0000000603081207 */ /* 0x000fe40005000000 */
[----:B------:R-:W-:-:S05]  /*0460*/  @P1 SEL R9, R2, R7, !P2 ;  /* 0x0000000702091207 */ /* 0x000fca0005000000 */
[----:B------:R-:W-:Y:S01]  /*0470*/  STG.E.64 desc[UR4][R4.64], R8 ;  /* 0x0000000804007986 */ /* 0x000fe2000c101b04 */
[----:B------:R-:W-:Y:S05]  /*0480*/  EXIT ;  /* 0x000000000000794d */ /* 0x000fea0003800000 */
.L_x_0:
[----:B------:R-:W-:-:S00]  /*0490*/  BRA `(.L_x_0) ;  /* 0xfffffffc00fc7947 */ /* 0x000fc0000383ffff */
[----:B------:R-:W-:-:S00]  /*04a0*/  NOP ;  /* 0x0000000000007918 */ /* 0x000fc00000000000 */
        /* <DEDUP_REMOVED lines=13> */
.L_x_1:


//--------------------- .nv.constant0.triton_poi_fused_cat_1 --------------------------
	.section	.nv.constant0.triton_poi_fused_cat_1,"a",@progbits
	.sectionflags	@""
	.align	4
.nv.constant0.triton_poi_fused_cat_1:
	.zero		580
